//
// Generated by NVIDIA NVVM Compiler
//
// Compiler Build ID: CL-36424714
// Cuda compilation tools, release 13.0, V13.0.88
// Based on NVVM 20.0.0
//

.version 9.0
.target sm_100
.address_size 64

	// .globl	_Z4funcv

.visible .entry _Z4funcv()
{


	ret;

}


// ===== COMPILED SASS (sm_100) =====

	.target	sm_100

	.elftype	@"ET_EXEC"


//--------------------- .note.nv.tkinfo           --------------------------
	.section	.note.nv.tkinfo,"",@"SHT_NOTE"
	.sectionflags	@"SHF_NOTE_NV_TKINFO"
	.tkinfo
        /*0018*/ 	.word	0x00000002
        /*0030*/ 	.string	""
        /*0030*/ 	.string	"ptxas"
        /*0030*/ 	.string	"Cuda compilation tools, release 13.0, V13.0.88"
        /*0030*/ 	.string	"Build cuda_13.0.r13.0/compiler.36424714_0"
        /*0030*/ 	.string	"-arch sm_100 -m 64 "



//--------------------- .note.nv.cuinfo           --------------------------
	.section	.note.nv.cuinfo,"",@"SHT_NOTE"
	.sectionflags	@"SHF_NOTE_NV_CUINFO"
        /*0018*/ 	.short	0x0002
        /*001a*/ 	.short	0x0064
        /*001c*/ 	.short	0x0082
	.zero		2


//--------------------- .nv.info                  --------------------------
	.section	.nv.info,"",@"SHT_CUDA_INFO"
	.align	4


	//----- nvinfo : EIATTR_REGCOUNT
	.align		4
        /*0000*/ 	.byte	0x04, 0x2f
        /*0002*/ 	.short	(.L_1 - .L_0)
	.align		4
.L_0:
        /*0004*/ 	.word	index@(_Z4funcv)
        /*0008*/ 	.word	0x00000004


	//----- nvinfo : EIATTR_FRAME_SIZE
	.align		4
.L_1:
        /*000c*/ 	.byte	0x04, 0x11
        /*000e*/ 	.short	(.L_3 - .L_2)
	.align		4
.L_2:
        /*0010*/ 	.word	index@(_Z4funcv)
        /*0014*/ 	.word	0x00000000


	//----- nvinfo : EIATTR_MIN_STACK_SIZE
	.align		4
.L_3:
        /*0018*/ 	.byte	0x04, 0x12
        /*001a*/ 	.short	(.L_5 - .L_4)
	.align		4
.L_4:
        /*001c*/ 	.word	index@(_Z4funcv)
        /*0020*/ 	.word	0x00000000
.L_5:


//--------------------- .nv.compat                --------------------------
	.section	.nv.compat,"",@"SHT_CUDA_COMPAT_INFO"
	.align	4
        /*0000*/ 	.byte	0x02, 0x09, 0x00, 0x00, 0x02, 0x02, 0x01, 0x00, 0x02, 0x05, 0x05, 0x00, 0x03, 0x07, 0x01, 0x01
        /*0010*/ 	.byte	0x02, 0x03, 0x00, 0x00, 0x02, 0x06, 0x01, 0x00, 0x04, 0x0b, 0x08, 0x00, 0x09, 0x00, 0x00, 0x00
        /*0020*/ 	.byte	0x00, 0x00, 0x00, 0x00


//--------------------- .nv.info._Z4funcv         --------------------------
	.section	.nv.info._Z4funcv,"",@"SHT_CUDA_INFO"
	.sectionflags	@""
	.align	4


	//----- nvinfo : EIATTR_CUDA_API_VERSION
	.align		4
        /*0000*/ 	.byte	0x04, 0x37
        /*0002*/ 	.short	(.L_7 - .L_6)
.L_6:
        /*0004*/ 	.word	0x00000082


	//----- nvinfo : EIATTR_SPARSE_MMA_MASK
	.align		4
.L_7:
        /*0008*/ 	.byte	0x03, 0x50
        /*000a*/ 	.short	0x0000


	//----- nvinfo : EIATTR_MAXREG_COUNT
	.align		4
        /*000c*/ 	.byte	0x03, 0x1b
        /*000e*/ 	.short	0x00ff


	//----- nvinfo : EIATTR_MERCURY_ISA_VERSION
	.align		4
        /*0010*/ 	.byte	0x03, 0x5f
        /*0012*/ 	.short	0x0101


	//----- nvinfo : EIATTR_VRC_CTA_INIT_COUNT
	.align		4
        /*0014*/ 	.byte	0x02, 0x4a
	.zero		1
	.zero		1


	//----- nvinfo : EIATTR_EXIT_INSTR_OFFSETS
	.align		4
        /*0018*/ 	.byte	0x04, 0x1c
        /*001a*/ 	.short	(.L_9 - .L_8)


	//   ....[0]....
.L_8:
        /*001c*/ 	.word	0x00000010


	//----- nvinfo : EIATTR_SW_WAR
	.align		4
.L_9:
        /*0020*/ 	.byte	0x04, 0x36
        /*0022*/ 	.short	(.L_11 - .L_10)
.L_10:
        /*0024*/ 	.word	0x00000008
.L_11:


//--------------------- .nv.callgraph             --------------------------
	.section	.nv.callgraph,"",@"SHT_CUDA_CALLGRAPH"
	.align	4
	.sectionentsize	8
	.align		4
        /*0000*/ 	.word	0x00000000
	.align		4
        /*0004*/ 	.word	0xffffffff
	.align		4
        /*0008*/ 	.word	0x00000000
	.align		4
        /*000c*/ 	.word	0xfffffffe
	.align		4
        /*0010*/ 	.word	0x00000000
	.align		4
        /*0014*/ 	.word	0xfffffffd
	.align		4
        /*0018*/ 	.word	0x00000000
	.align		4
        /*001c*/ 	.word	0xfffffffc


//--------------------- .text._Z4funcv            --------------------------
	.section	.text._Z4funcv,"ax",@progbits
	.align	128
        .global         _Z4funcv
        .type           _Z4funcv,@function
        .size           _Z4funcv,(.L_x_1 - _Z4funcv)
        .other          _Z4funcv,@"STO_CUDA_ENTRY STV_DEFAULT"
_Z4funcv:
.text._Z4funcv:
[----:B------:R-:W-:Y:S01]  /*0000*/  LDC R1, c[0x0][0x37c] ;  /* 0x0000df00ff017b82 */ /* 0x000fe20000000800 */
[----:B------:R-:W-:Y:S05]  /*0010*/  EXIT ;  /* 0x000000000000794d */ /* 0x000fea0003800000 */
.L_x_0:
[----:B------:R-:W-:-:S00]  /*0020*/  BRA `(.L_x_0) ;  /* 0xfffffffc00fc7947 */ /* 0x000fc0000383ffff */
[----:B------:R-:W-:-:S00]  /*0030*/  NOP ;  /* 0x0000000000007918 */ /* 0x000fc00000000000 */
        /* <DEDUP_REMOVED lines=12> */
.L_x_1:


//--------------------- .nv.shared.reserved.0     --------------------------
	.section	.nv.shared.reserved.0,"aw",@nobits
	.weak		__nv_reservedSMEM_offset_0_alias
	.size		__nv_reservedSMEM_offset_0_alias, 0, 64
	.other		__nv_reservedSMEM_offset_0_alias,@"STO_CUDA_RESERVED_SHARED STV_DEFAULT"
__nv_reservedSMEM_offset_0_alias:
	.zero		0
	.zero		64


//--------------------- .nv.constant0._Z4funcv    --------------------------
	.section	.nv.constant0._Z4funcv,"a",@progbits
	.sectionflags	@""
	.align	4
.nv.constant0._Z4funcv:
	.zero		896


//--------------------- SYMBOLS --------------------------

	.type		.nv.reservedSmem.offset0,@object
	.size		.nv.reservedSmem.offset0,0x4
